	.headerflags	@"EF_CUDA_TEXMODE_UNIFIED EF_CUDA_64BIT_ADDRESS EF_CUDA_ACCELERATORS EF_CUDA_SM90 EF_CUDA_VIRTUAL_SM(EF_CUDA_SM90)"
	.elftype	@"ET_EXEC"


//--------------------- .nv.info                  --------------------------
	.section	.nv.info,"",@"SHT_CUDA_INFO"
	.align	4


	//----- nvinfo : EIATTR_REGCOUNT
	.align		4
        /*0000*/ 	.byte	0x04, 0x2f
        /*0002*/ 	.short	(.L_1 - .L_0)
	.align		4
.L_0:
        /*0004*/ 	.word	index@(triton_poi_fused_cat_9)
        /*0008*/ 	.word	0x00000022


	//----- nvinfo : EIATTR_MIN_STACK_SIZE
	.align		4
.L_1:
        /*000c*/ 	.byte	0x04, 0x12
        /*000e*/ 	.short	(.L_3 - .L_2)
	.align		4
.L_2:
        /*0010*/ 	.word	index@(triton_poi_fused_cat_9)
        /*0014*/ 	.word	0x00000000


	//----- nvinfo : EIATTR_FRAME_SIZE
	.align		4
.L_3:
        /*0018*/ 	.byte	0x04, 0x11
        /*001a*/ 	.short	(.L_5 - .L_4)
	.align		4
.L_4:
        /*001c*/ 	.word	index@(triton_poi_fused_cat_9)
        /*0020*/ 	.word	0x00000000


	//----- nvinfo : EIATTR_MIN_STACK_SIZE
	.align		4
.L_5:
        /*0024*/ 	.byte	0x04, 0x12
        /*0026*/ 	.short	(.L_7 - .L_6)
	.align		4
.L_6:
        /*0028*/ 	.word	index@(triton_poi_fused_cat_9)
        /*002c*/ 	.word	0x00000000
.L_7:


//--------------------- .nv.info.triton_poi_fused_cat_9 --------------------------
	.section	.nv.info.triton_poi_fused_cat_9,"",@"SHT_CUDA_INFO"
	.sectionflags	@""
	.align	4


	//----- nvinfo : EIATTR_CUDA_API_VERSION
	.align		4
        /*0000*/ 	.byte	0x04, 0x37
        /*0002*/ 	.short	(.L_9 - .L_8)
.L_8:
        /*0004*/ 	.word	0x0000007c


	//----- nvinfo : EIATTR_KPARAM_INFO
	.align		4
.L_9:
        /*0008*/ 	.byte	0x04, 0x17
        /*000a*/ 	.short	(.L_11 - .L_10)
.L_10:
        /*000c*/ 	.word	0x00000000
        /*0010*/ 	.short	0x0003
        /*0012*/ 	.short	0x0014
        /*0014*/ 	.byte	0x00, 0xf0, 0x11, 0x00


	//----- nvinfo : EIATTR_KPARAM_INFO
	.align		4
.L_11:
        /*0018*/ 	.byte	0x04, 0x17
        /*001a*/ 	.short	(.L_13 - .L_12)
.L_12:
        /*001c*/ 	.word	0x00000000
        /*0020*/ 	.short	0x0002
        /*0022*/ 	.short	0x0010
        /*0024*/ 	.byte	0x00, 0xf0, 0x11, 0x00


	//----- nvinfo : EIATTR_KPARAM_INFO
	.align		4
.L_13:
        /*0028*/ 	.byte	0x04, 0x17
        /*002a*/ 	.short	(.L_15 - .L_14)
.L_14:
        /*002c*/ 	.word	0x00000000
        /*0030*/ 	.short	0x0001
        /*0032*/ 	.short	0x0008
        /*0034*/ 	.byte	0x00, 0xf4, 0x21, 0x00


	//----- nvinfo : EIATTR_KPARAM_INFO
	.align		4
.L_15:
        /*0038*/ 	.byte	0x04, 0x17
        /*003a*/ 	.short	(.L_17 - .L_16)
.L_16:
        /*003c*/ 	.word	0x00000000
        /*0040*/ 	.short	0x0000
        /*0042*/ 	.short	0x0000
        /*0044*/ 	.byte	0x00, 0xf4, 0x21, 0x00


	//----- nvinfo : EIATTR_SPARSE_MMA_MASK
	.align		4
.L_17:
        /*0048*/ 	.byte	0x03, 0x50
        /*004a*/ 	.short	0x0000


	//----- nvinfo : EIATTR_MAXREG_COUNT
	.align		4
        /*004c*/ 	.byte	0x03, 0x1b
        /*004e*/ 	.short	0x00ff


	//----- nvinfo : EIATTR_EXIT_INSTR_OFFSETS
	.align		4
        /*0050*/ 	.byte	0x04, 0x1c
        /*0052*/ 	.short	(.L_19 - .L_18)


	//   ....[0]....
.L_18:
        /*0054*/ 	.word	0x00000950


	//   ....[1]....
        /*0058*/ 	.word	0x00000a00


	//----- nvinfo : EIATTR_REQNTID
	.align		4
.L_19:
        /*005c*/ 	.byte	0x04, 0x10
        /*005e*/ 	.short	(.L_21 - .L_20)
.L_20:
        /*0060*/ 	.word	0x00000080
        /*0064*/ 	.word	0x00000001
        /*0068*/ 	.word	0x00000001


	//----- nvinfo : EIATTR_CBANK_PARAM_SIZE
	.align		4
.L_21:
        /*006c*/ 	.byte	0x03, 0x19
        /*006e*/ 	.short	0x0018


	//----- nvinfo : EIATTR_PARAM_CBANK
	.align		4
        /*0070*/ 	.byte	0x04, 0x0a
        /*0072*/ 	.short	(.L_23 - .L_22)
	.align		4
.L_22:
        /*0074*/ 	.word	index@(.nv.constant0.triton_poi_fused_cat_9)
        /*0078*/ 	.short	0x0210
        /*007a*/ 	.short	0x0018


	//----- nvinfo : EIATTR_SW_WAR
	.align		4
.L_23:
        /*007c*/ 	.byte	0x04, 0x36
        /*007e*/ 	.short	(.L_25 - .L_24)
.L_24:
        /*0080*/ 	.word	0x00000008
.L_25:


//--------------------- .nv.callgraph             --------------------------
	.section	.nv.callgraph,"",@"SHT_CUDA_CALLGRAPH"
	.align	4
	.sectionentsize	8
	.align		4
        /*0000*/ 	.word	0x00000000
	.align		4
        /*0004*/ 	.word	0xffffffff
	.align		4
        /*0008*/ 	.word	0x00000000
	.align		4
        /*000c*/ 	.word	0xfffffffe
	.align		4
        /*0010*/ 	.word	0x00000000
	.align		4
        /*0014*/ 	.word	0xfffffffd
	.align		4
        /*0018*/ 	.word	0x00000000
	.align		4
        /*001c*/ 	.word	0xfffffffc


//--------------------- .text.triton_poi_fused_cat_9 --------------------------
	.section	.text.triton_poi_fused_cat_9,"ax",@progbits
	.sectionflags	@"SHF_BARRIERS=1"
	.align	128
        .global         triton_poi_fused_cat_9
        .type           triton_poi_fused_cat_9,@function
        .size           triton_poi_fused_cat_9,(.L_x_1 - triton_poi_fused_cat_9)
        .other          triton_poi_fused_cat_9,@"STO_CUDA_ENTRY STV_DEFAULT"
triton_poi_fused_cat_9:
.text.triton_poi_fused_cat_9:
[----:B------:R-:W0:Y:S01]  /*0000*/  LDC R1, c[0x0][0x28] ;  /* 0x00000a00ff017b82 */ /* 0x000e220000000800 */
[----:B------:R-:W1:Y:S07]  /*0010*/  S2R R19, SR_CTAID.X ;  /* 0x0000000000137919 */ /* 0x000e6e0000002500 */
[----:B------:R-:W2:Y:S01]  /*0020*/  LDC.64 R2, c[0x0][0x210] ;  /* 0x00008400ff027b82 */ /* 0x000ea20000000a00 */
[----:B------:R-:W-:Y:S02]  /*0030*/  CS2R R12, SRZ ;  /* 0x00000000000c7805 */ /* 0x000fe4000001ff00 */
[----:B------:R-:W-:Y:S01]  /*0040*/  CS2R R14, SRZ ;  /* 0x00000000000e7805 */ /* 0x000fe2000001ff00 */
[----:B------:R-:W3:Y:S01]  /*0050*/  S2R R4, SR_TID.X ;  /* 0x0000000000047919 */ /* 0x000ee20000002100 */
[----:B------:R-:W-:Y:S01]  /*0060*/  ULDC.64 UR6, c[0x0][0x208] ;  /* 0x0000820000067ab9 */ /* 0x000fe20000000a00 */
[----:B------:R-:W4:Y:S01]  /*0070*/  S2R R18, SR_CTAID.Y ;  /* 0x0000000000127919 */ /* 0x000f220000002600 */
[----:B------:R-:W-:Y:S01]  /*0080*/  CS2R R10, SRZ ;  /* 0x00000000000a7805 */ /* 0x000fe2000001ff00 */
[----:B------:R-:W5:Y:S01]  /*0090*/  S2UR UR5, SR_CgaCtaId ;  /* 0x00000000000579c3 */ /* 0x000f620000008800 */
[----:B------:R-:W-:Y:S01]  /*00a0*/  UMOV UR4, 0x400 ;  /* 0x0000040000047882 */ /* 0x000fe20000000000 */
[----:B------:R-:W-:-:S02]  /*00b0*/  IMAD.MOV.U32 R28, RZ, RZ, RZ ;  /* 0x000000ffff1c7224 */ /* 0x000fc400078e00ff */
[----:B------:R-:W-:-:S04]  /*00c0*/  IMAD.MOV.U32 R26, RZ, RZ, RZ ;  /* 0x000000ffff1a7224 */ /* 0x000fc800078e00ff */
[----:B------:R-:W5:Y:S01]  /*00d0*/  LDC.64 R30, c[0x0][0x218] ;  /* 0x00008600ff1e7b82 */ /* 0x000f620000000a00 */
[----:B-1----:R-:W-:Y:S02]  /*00e0*/  IMAD.SHL.U32 R19, R19, 0x20, RZ ;  /* 0x0000002013137824 */ /* 0x002fe400078e00ff */
[----:B---3--:R-:W-:Y:S01]  /*00f0*/  IMAD.SHL.U32 R0, R4, 0x4, RZ ;  /* 0x0000000404007824 */ /* 0x008fe200078e00ff */
[----:B------:R-:W-:Y:S01]  /*0100*/  SHF.R.U32.HI R5, RZ, 0x3, R4 ;  /* 0x00000003ff057819 */ /* 0x000fe20000011604 */
[----:B----4-:R-:W-:-:S03]  /*0110*/  IMAD.SHL.U32 R18, R18, 0x20, RZ ;  /* 0x0000002012127824 */ /* 0x010fc600078e00ff */
[----:B------:R-:W-:Y:S02]  /*0120*/  LOP3.LUT R9, R19, 0x1c, R0, 0xf8, !PT ;  /* 0x0000001c13097812 */ /* 0x000fe400078ef800 */
[----:B------:R-:W-:Y:S02]  /*0130*/  SGXT.U32 R5, R5, 0x4 ;  /* 0x000000040505781a */ /* 0x000fe40000000000 */
[----:B------:R-:W-:Y:S02]  /*0140*/  ISETP.GE.AND P0, PT, R9, 0x400, PT ;  /* 0x000004000900780c */ /* 0x000fe40003f06270 */
[----:B------:R-:W-:-:S04]  /*0150*/  LOP3.LUT R0, R18, R5, RZ, 0xfc, !PT ;  /* 0x0000000512007212 */ /* 0x000fc800078efcff */
[C---:B------:R-:W-:Y:S01]  /*0160*/  ISETP.LT.AND P1, PT, R0.reuse, 0x8c, !P0 ;  /* 0x0000008c0000780c */ /* 0x040fe20004721270 */
[----:B------:R-:W-:-:S04]  /*0170*/  IMAD R7, R0, 0x400, R9 ;  /* 0x0000040000077824 */ /* 0x000fc800078e0209 */
[----:B--2---:R-:W-:-:S08]  /*0180*/  IMAD.WIDE R6, R7, 0x4, R2 ;  /* 0x0000000407067825 */ /* 0x004fd000078e0202 */
[----:B------:R-:W2:Y:S01]  /*0190*/  @P1 LDG.E.EL.128 R12, desc[UR6][R6.64] ;  /* 0x00000006060c1981 */ /* 0x000ea2000c2e1d00 */
[----:B------:R-:W-:-:S04]  /*01a0*/  LOP3.LUT R0, R18, 0x10, R5, 0xfe, !PT ;  /* 0x0000001012007812 */ /* 0x000fc800078efe05 */
[C---:B------:R-:W-:Y:S01]  /*01b0*/  ISETP.LT.AND P0, PT, R0.reuse, 0x8c, !P0 ;  /* 0x0000008c0000780c */ /* 0x040fe20004701270 */
[----:B------:R-:W-:Y:S01]  /*01c0*/  IMAD R17, R0, 0x400, R9 ;  /* 0x0000040000117824 */ /* 0x000fe200078e0209 */
[----:B------:R-:W-:-:S03]  /*01d0*/  CS2R R8, SRZ ;  /* 0x0000000000087805 */ /* 0x000fc6000001ff00 */
[----:B------:R-:W-:-:S08]  /*01e0*/  IMAD.WIDE R16, R17, 0x4, R2 ;  /* 0x0000000411107825 */ /* 0x000fd000078e0202 */
[----:B------:R1:W3:Y:S01]  /*01f0*/  @P0 LDG.E.EL.128 R8, desc[UR6][R16.64] ;  /* 0x0000000610080981 */ /* 0x0002e2000c2e1d00 */
[----:B------:R-:W-:Y:S01]  /*0200*/  LOP3.LUT R0, R19, 0x1f, R4, 0xf8, !PT ;  /* 0x0000001f13007812 */ /* 0x000fe200078ef804 */
[----:B-----5:R-:W-:Y:S01]  /*0210*/  UPRMT UR4, UR5, 0x654, UR4 ;  /* 0x0000065405047896 */ /* 0x020fe20008000004 */
[----:B------:R-:W-:Y:S01]  /*0220*/  SHF.R.U32.HI R24, RZ, 0x5, R4 ;  /* 0x00000005ff187819 */ /* 0x000fe20000011604 */
[----:B------:R-:W4:Y:S01]  /*0230*/  S2R R3, SR_TID.X ;  /* 0x0000000000037919 */ /* 0x000f220000002100 */
[----:B------:R-:W-:Y:S02]  /*0240*/  ISETP.GE.AND P0, PT, R0, 0x400, PT ;  /* 0x000004000000780c */ /* 0x000fe40003f06270 */
[----:B------:R-:W-:Y:S01]  /*0250*/  SGXT.U32 R24, R24, 0x2 ;  /* 0x000000021818781a */ /* 0x000fe20000000000 */
[----:B-1----:R-:W-:-:S03]  /*0260*/  IMAD.MOV.U32 R16, RZ, RZ, RZ ;  /* 0x000000ffff107224 */ /* 0x002fc600078e00ff */
[----:B------:R-:W-:Y:S02]  /*0270*/  LOP3.LUT R29, R18, R24, RZ, 0xfc, !PT ;  /* 0x00000018121d7212 */ /* 0x000fe400078efcff */
[----:B------:R-:W-:Y:S02]  /*0280*/  LOP3.LUT R27, R18, 0x4, R24, 0xfe, !PT ;  /* 0x00000004121b7812 */ /* 0x000fe400078efe18 */
[----:B------:R-:W-:Y:S02]  /*0290*/  LOP3.LUT R17, R18, 0x8, R24, 0xfe, !PT ;  /* 0x0000000812117812 */ /* 0x000fe400078efe18 */
[----:B------:R-:W-:Y:S01]  /*02a0*/  LOP3.LUT R7, R18, 0xc, R24, 0xfe, !PT ;  /* 0x0000000c12077812 */ /* 0x000fe200078efe18 */
[----:B------:R-:W-:Y:S01]  /*02b0*/  IMAD.HI R22, R27, -0x15f15f15, R26 ;  /* 0xea0ea0eb1b167827 */ /* 0x000fe200078e021a */
[----:B------:R-:W-:Y:S02]  /*02c0*/  LOP3.LUT R21, R18, 0x14, R24, 0xfe, !PT ;  /* 0x0000001412157812 */ /* 0x000fe400078efe18 */
[----:B------:R-:W-:-:S02]  /*02d0*/  LOP3.LUT R23, R18, 0x18, R24, 0xfe, !PT ;  /* 0x0000001812177812 */ /* 0x000fc400078efe18 */
[----:B------:R-:W-:Y:S02]  /*02e0*/  LOP3.LUT R19, R18, 0x1c, R24, 0xfe, !PT ;  /* 0x0000001c12137812 */ /* 0x000fe400078efe18 */
[----:B------:R-:W-:Y:S02]  /*02f0*/  ISETP.LT.AND P6, PT, R27, 0x8c, !P0 ;  /* 0x0000008c1b00780c */ /* 0x000fe400047c1270 */
[----:B------:R-:W-:Y:S02]  /*0300*/  ISETP.LT.AND P2, PT, R29, 0x8c, !P0 ;  /* 0x0000008c1d00780c */ /* 0x000fe40004741270 */
[----:B------:R-:W-:Y:S02]  /*0310*/  ISETP.LT.AND P1, PT, R17, 0x8c, !P0 ;  /* 0x0000008c1100780c */ /* 0x000fe40004721270 */
[----:B------:R-:W-:Y:S02]  /*0320*/  ISETP.LT.AND P4, PT, R21, 0x8c, !P0 ;  /* 0x0000008c1500780c */ /* 0x000fe40004781270 */
[----:B------:R-:W-:Y:S01]  /*0330*/  ISETP.LT.AND P5, PT, R23, 0x8c, !P0 ;  /* 0x0000008c1700780c */ /* 0x000fe200047a1270 */
[C---:B----4-:R-:W-:Y:S01]  /*0340*/  IMAD.SHL.U32 R2, R3.reuse, 0x4, RZ ;  /* 0x0000000403027824 */ /* 0x050fe200078e00ff */
[----:B------:R-:W-:-:S04]  /*0350*/  LOP3.LUT R4, R3, 0x7f, RZ, 0xc0, !PT ;  /* 0x0000007f03047812 */ /* 0x000fc800078ec0ff */
[----:B------:R-:W-:Y:S02]  /*0360*/  LOP3.LUT R2, R2, 0x1fc, RZ, 0xc0, !PT ;  /* 0x000001fc02027812 */ /* 0x000fe400078ec0ff */
[C---:B------:R-:W-:Y:S02]  /*0370*/  LOP3.LUT R20, R4.reuse, 0x100, RZ, 0xfc, !PT ;  /* 0x0000010004147812 */ /* 0x040fe400078efcff */
[C---:B------:R-:W-:Y:S01]  /*0380*/  LOP3.LUT R6, R4.reuse, 0x180, RZ, 0xfc, !PT ;  /* 0x0000018004067812 */ /* 0x040fe200078efcff */
[----:B------:R-:W-:Y:S01]  /*0390*/  IMAD.IADD R3, R5, 0x1, R2 ;  /* 0x0000000105037824 */ /* 0x000fe200078e0202 */
[----:B------:R-:W-:Y:S02]  /*03a0*/  LOP3.LUT R2, R4, 0x80, RZ, 0xfc, !PT ;  /* 0x0000008004027812 */ /* 0x000fe400078efcff */
[----:B------:R-:W-:Y:S01]  /*03b0*/  LOP3.LUT R5, R18, 0x10, R24, 0xfe, !PT ;  /* 0x0000001012057812 */ /* 0x000fe200078efe18 */
[----:B------:R-:W-:Y:S01]  /*03c0*/  IMAD.IADD R24, R24, 0x1, R4 ;  /* 0x0000000118187824 */ /* 0x000fe200078e0204 */
[----:B------:R-:W-:-:S02]  /*03d0*/  LEA R3, R3, UR4, 0x2 ;  /* 0x0000000403037c11 */ /* 0x000fc4000f8e10ff */
[-C--:B------:R-:W-:Y:S02]  /*03e0*/  LEA.HI R2, R2, R4.reuse, RZ, 0x1b ;  /* 0x0000000402027211 */ /* 0x080fe400078fd8ff */
[-C--:B------:R-:W-:Y:S02]  /*03f0*/  LEA.HI R20, R20, R4.reuse, RZ, 0x1b ;  /* 0x0000000414147211 */ /* 0x080fe400078fd8ff */
[----:B------:R-:W-:Y:S01]  /*0400*/  LEA.HI R4, R6, R4, RZ, 0x1b ;  /* 0x0000000406047211 */ /* 0x000fe200078fd8ff */
[----:B------:R-:W-:Y:S01]  /*0410*/  IMAD.HI R6, R29, -0x15f15f15, R28 ;  /* 0xea0ea0eb1d067827 */ /* 0x000fe200078e021c */
[----:B------:R-:W-:Y:S02]  /*0420*/  LEA R24, R24, UR4, 0x2 ;  /* 0x0000000418187c11 */ /* 0x000fe4000f8e10ff */
[----:B------:R-:W-:Y:S02]  /*0430*/  LEA R2, R2, UR4, 0x2 ;  /* 0x0000000402027c11 */ /* 0x000fe4000f8e10ff */
[----:B------:R-:W-:-:S02]  /*0440*/  SHF.R.U32.HI R25, RZ, 0x1f, R6 ;  /* 0x0000001fff197819 */ /* 0x000fc40000011606 */
[----:B------:R-:W-:Y:S01]  /*0450*/  ISETP.LT.AND P3, PT, R5, 0x8c, !P0 ;  /* 0x0000008c0500780c */ /* 0x000fe20004761270 */
[----:B--2---:R1:W-:Y:S04]  /*0460*/  STS [R3], R12 ;  /* 0x0000000c03007388 */ /* 0x0043e80000000800 */
[----:B------:R2:W-:Y:S04]  /*0470*/  STS [R3+0x4], R13 ;  /* 0x0000040d03007388 */ /* 0x0005e80000000800 */
[----:B------:R4:W-:Y:S01]  /*0480*/  STS [R3+0x8], R14 ;  /* 0x0000080e03007388 */ /* 0x0009e20000000800 */
[----:B-1----:R-:W-:-:S03]  /*0490*/  SHF.R.U32.HI R12, RZ, 0x1f, R22 ;  /* 0x0000001fff0c7819 */ /* 0x002fc60000011616 */
[----:B------:R-:W-:Y:S01]  /*04a0*/  STS [R3+0xc], R15 ;  /* 0x00000c0f03007388 */ /* 0x000fe20000000800 */
[----:B--2---:R-:W-:Y:S01]  /*04b0*/  IMAD.HI R13, R17, -0x15f15f15, R16 ;  /* 0xea0ea0eb110d7827 */ /* 0x004fe200078e0210 */
[----:B------:R-:W-:Y:S01]  /*04c0*/  LEA.HI.SX32 R16, R6, R25, 0x1b ;  /* 0x0000001906107211 */ /* 0x000fe200078fdaff */
[----:B------:R-:W-:Y:S01]  /*04d0*/  BAR.SYNC.DEFER_BLOCKING 0x0 ;  /* 0x0000000000007b1d */ /* 0x000fe20000010000 */
[----:B------:R-:W-:Y:S01]  /*04e0*/  LEA.HI.SX32 R12, R22, R12, 0x1b ;  /* 0x0000000c160c7211 */ /* 0x000fe200078fdaff */
[----:B------:R-:W-:Y:S01]  /*04f0*/  IMAD.MOV.U32 R6, RZ, RZ, RZ ;  /* 0x000000ffff067224 */ /* 0x000fe200078e00ff */
[----:B----4-:R-:W-:Y:S01]  /*0500*/  LEA R14, R20, UR4, 0x2 ;  /* 0x00000004140e7c11 */ /* 0x010fe2000f8e10ff */
[----:B------:R-:W-:Y:S01]  /*0510*/  IMAD R28, R16, -0x23, R29 ;  /* 0xffffffdd101c7824 */ /* 0x000fe200078e021d */
[----:B------:R-:W-:Y:S01]  /*0520*/  LEA R25, R4, UR4, 0x2 ;  /* 0x0000000404197c11 */ /* 0x000fe2000f8e10ff */
[----:B------:R-:W-:Y:S02]  /*0530*/  IMAD R26, R12, -0x23, R27 ;  /* 0xffffffdd0c1a7824 */ /* 0x000fe400078e021b */
[----:B------:R-:W-:-:S02]  /*0540*/  IMAD R28, R0, 0x23, R28 ;  /* 0x00000023001c7824 */ /* 0x000fc400078e021c */
[----:B------:R-:W-:Y:S02]  /*0550*/  IMAD R12, R12, 0x8c00, R26 ;  /* 0x00008c000c0c7824 */ /* 0x000fe400078e021a */
[----:B------:R-:W-:Y:S02]  /*0560*/  IMAD R28, R16, 0x8c00, R28 ;  /* 0x00008c00101c7824 */ /* 0x000fe400078e021c */
[----:B------:R-:W-:-:S04]  /*0570*/  IMAD.HI R6, R7, -0x15f15f15, R6 ;  /* 0xea0ea0eb07067827 */ /* 0x000fc800078e0206 */
[----:B------:R-:W-:Y:S02]  /*0580*/  IMAD.MOV.U32 R4, RZ, RZ, RZ ;  /* 0x000000ffff047224 */ /* 0x000fe400078e00ff */
[----:B------:R-:W-:Y:S02]  /*0590*/  IMAD.MOV.U32 R20, RZ, RZ, RZ ;  /* 0x000000ffff147224 */ /* 0x000fe400078e00ff */
[----:B------:R-:W-:Y:S01]  /*05a0*/  IMAD.HI R4, R5, -0x15f15f15, R4 ;  /* 0xea0ea0eb05047827 */ /* 0x000fe200078e0204 */
[----:B------:R-:W1:Y:S03]  /*05b0*/  LDS R15, [R24] ;  /* 0x00000000180f7984 */ /* 0x000e660000000800 */
[----:B------:R-:W-:Y:S01]  /*05c0*/  IMAD.MOV.U32 R22, RZ, RZ, RZ ;  /* 0x000000ffff167224 */ /* 0x000fe200078e00ff */
[----:B------:R-:W2:Y:S01]  /*05d0*/  LDS R16, [R2+0x200] ;  /* 0x0002000002107984 */ /* 0x000ea20000000800 */
[----:B0-----:R-:W-:-:S03]  /*05e0*/  IMAD.WIDE R28, R28, 0x4, R30 ;  /* 0x000000041c1c7825 */ /* 0x001fc600078e021e */
[----:B------:R-:W0:Y:S04]  /*05f0*/  LDS R26, [R14+0x400] ;  /* 0x000400000e1a7984 */ /* 0x000e280000000800 */
[----:B------:R-:W4:Y:S01]  /*0600*/  LDS R27, [R25+0x600] ;  /* 0x00060000191b7984 */ /* 0x000f220000000800 */
[----:B------:R-:W-:Y:S06]  /*0610*/  BAR.SYNC.DEFER_BLOCKING 0x0 ;  /* 0x0000000000007b1d */ /* 0x000fec0000010000 */
[----:B---3--:R3:W-:Y:S04]  /*0620*/  STS [R3], R8 ;  /* 0x0000000803007388 */ /* 0x0087e80000000800 */
[----:B------:R5:W-:Y:S04]  /*0630*/  STS [R3+0x4], R9 ;  /* 0x0000040903007388 */ /* 0x000be80000000800 */
[----:B------:R-:W-:Y:S01]  /*0640*/  STS [R3+0x8], R10 ;  /* 0x0000080a03007388 */ /* 0x000fe20000000800 */
[----:B---3--:R-:W-:-:S03]  /*0650*/  IMAD.HI R8, R21, -0x15f15f15, R20 ;  /* 0xea0ea0eb15087827 */ /* 0x008fc600078e0214 */
[----:B------:R3:W-:Y:S01]  /*0660*/  STS [R3+0xc], R11 ;  /* 0x00000c0b03007388 */ /* 0x0007e20000000800 */
[----:B-----5:R-:W-:Y:S01]  /*0670*/  SHF.R.U32.HI R9, RZ, 0x1f, R13 ;  /* 0x0000001fff097819 */ /* 0x020fe2000001160d */
[----:B------:R-:W-:Y:S03]  /*0680*/  BAR.SYNC.DEFER_BLOCKING 0x0 ;  /* 0x0000000000007b1d */ /* 0x000fe60000010000 */
[----:B------:R-:W-:Y:S02]  /*0690*/  LEA.HI.SX32 R13, R13, R9, 0x1b ;  /* 0x000000090d0d7211 */ /* 0x000fe400078fdaff */
[----:B------:R-:W-:Y:S02]  /*06a0*/  SHF.R.U32.HI R9, RZ, 0x1f, R4 ;  /* 0x0000001fff097819 */ /* 0x000fe40000011604 */
[----:B---3--:R-:W-:Y:S01]  /*06b0*/  SHF.R.U32.HI R3, RZ, 0x1f, R6 ;  /* 0x0000001fff037819 */ /* 0x008fe20000011606 */
[----:B------:R-:W-:Y:S01]  /*06c0*/  IMAD R17, R13, -0x23, R17 ;  /* 0xffffffdd0d117824 */ /* 0x000fe200078e0211 */
[----:B------:R-:W-:-:S02]  /*06d0*/  LEA.HI.SX32 R9, R4, R9, 0x1b ;  /* 0x0000000904097211 */ /* 0x000fc400078fdaff */
[----:B------:R-:W-:Y:S01]  /*06e0*/  LEA.HI.SX32 R3, R6, R3, 0x1b ;  /* 0x0000000306037211 */ /* 0x000fe200078fdaff */
[----:B------:R-:W-:Y:S01]  /*06f0*/  IMAD.HI R6, R23, -0x15f15f15, R22 ;  /* 0xea0ea0eb17067827 */ /* 0x000fe200078e0216 */
[----:B------:R-:W-:-:S03]  /*0700*/  SHF.R.U32.HI R10, RZ, 0x1f, R8 ;  /* 0x0000001fff0a7819 */ /* 0x000fc60000011608 */
[----:B------:R-:W-:Y:S01]  /*0710*/  IMAD R17, R13, 0x8c00, R17 ;  /* 0x00008c000d117824 */ /* 0x000fe200078e0211 */
[----:B------:R-:W-:Y:S02]  /*0720*/  SHF.R.U32.HI R4, RZ, 0x1f, R6 ;  /* 0x0000001fff047819 */ /* 0x000fe40000011606 */
[----:B------:R-:W-:Y:S01]  /*0730*/  LEA.HI.SX32 R10, R8, R10, 0x1b ;  /* 0x0000000a080a7211 */ /* 0x000fe200078fdaff */
[----:B------:R-:W-:Y:S01]  /*0740*/  IMAD R8, R3, -0x23, R7 ;  /* 0xffffffdd03087824 */ /* 0x000fe200078e0207 */
[----:B------:R-:W-:-:S03]  /*0750*/  LEA.HI.SX32 R4, R6, R4, 0x1b ;  /* 0x0000000406047211 */ /* 0x000fc600078fdaff */
[----:B------:R-:W-:Y:S01]  /*0760*/  IMAD R21, R10, -0x23, R21 ;  /* 0xffffffdd0a157824 */ /* 0x000fe200078e0215 */
[----:B------:R-:W3:Y:S01]  /*0770*/  LDS R24, [R24] ;  /* 0x0000000018187984 */ /* 0x000ee20000000800 */
[----:B------:R-:W-:Y:S02]  /*0780*/  IMAD R23, R4, -0x23, R23 ;  /* 0xffffffdd04177824 */ /* 0x000fe400078e0217 */
[----:B------:R-:W-:Y:S01]  /*0790*/  IMAD R3, R3, 0x8c00, R8 ;  /* 0x00008c0003037824 */ /* 0x000fe200078e0208 */
[----:B------:R-:W5:Y:S01]  /*07a0*/  LDS R2, [R2+0x200] ;  /* 0x0002000002027984 */ /* 0x000f620000000800 */
[----:B------:R-:W-:Y:S02]  /*07b0*/  IMAD R21, R10, 0x8c00, R21 ;  /* 0x00008c000a157824 */ /* 0x000fe400078e0215 */
[----:B------:R-:W-:Y:S01]  /*07c0*/  IMAD R23, R4, 0x8c00, R23 ;  /* 0x00008c0004177824 */ /* 0x000fe200078e0217 */
[----:B------:R-:W5:Y:S01]  /*07d0*/  LDS R14, [R14+0x400] ;  /* 0x000400000e0e7984 */ /* 0x000f620000000800 */
[----:B------:R-:W-:-:S02]  /*07e0*/  IMAD R3, R0, 0x23, R3 ;  /* 0x0000002300037824 */ /* 0x000fc400078e0203 */
[C---:B------:R-:W-:Y:S01]  /*07f0*/  IMAD R13, R0.reuse, 0x23, R21 ;  /* 0x00000023000d7824 */ /* 0x040fe200078e0215 */
[----:B-1----:R-:W-:Y:S01]  /*0800*/  @P2 STG.E desc[UR6][R28.64], R15 ;  /* 0x0000000f1c002986 */ /* 0x002fe2000c101906 */
[----:B------:R-:W-:Y:S01]  /*0810*/  ISETP.LT.AND P2, PT, R7, 0x8c, !P0 ;  /* 0x0000008c0700780c */ /* 0x000fe20004741270 */
[C---:B------:R-:W-:Y:S01]  /*0820*/  IMAD R7, R0.reuse, 0x23, R12 ;  /* 0x0000002300077824 */ /* 0x040fe200078e020c */
[----:B------:R-:W-:Y:S01]  /*0830*/  ISETP.LT.AND P0, PT, R19, 0x8c, !P0 ;  /* 0x0000008c1300780c */ /* 0x000fe20004701270 */
[C---:B------:R-:W-:Y:S02]  /*0840*/  IMAD R12, R9.reuse, -0x23, R5 ;  /* 0xffffffdd090c7824 */ /* 0x040fe400078e0205 */
[----:B------:R-:W-:Y:S02]  /*0850*/  IMAD R5, R0, 0x23, R17 ;  /* 0x0000002300057824 */ /* 0x000fe400078e0211 */
[----:B------:R-:W-:Y:S02]  /*0860*/  IMAD R9, R9, 0x8c00, R12 ;  /* 0x00008c0009097824 */ /* 0x000fe400078e020c */
[----:B------:R-:W-:-:S04]  /*0870*/  IMAD.WIDE R6, R7, 0x4, R30 ;  /* 0x0000000407067825 */ /* 0x000fc800078e021e */
[C---:B------:R-:W-:Y:S01]  /*0880*/  IMAD R11, R0.reuse, 0x23, R9 ;  /* 0x00000023000b7824 */ /* 0x040fe200078e0209 */
[----:B--2---:R1:W-:Y:S01]  /*0890*/  @P6 STG.E desc[UR6][R6.64], R16 ;  /* 0x0000001006006986 */ /* 0x0043e2000c101906 */
[----:B------:R-:W-:Y:S02]  /*08a0*/  IMAD R23, R0, 0x23, R23 ;  /* 0x0000002300177824 */ /* 0x000fe400078e0217 */
[----:B------:R-:W-:-:S04]  /*08b0*/  IMAD.WIDE R4, R5, 0x4, R30 ;  /* 0x0000000405047825 */ /* 0x000fc800078e021e */
[--C-:B------:R-:W-:Y:S01]  /*08c0*/  IMAD.WIDE R8, R3, 0x4, R30.reuse ;  /* 0x0000000403087825 */ /* 0x100fe200078e021e */
[----:B0-----:R0:W-:Y:S03]  /*08d0*/  @P1 STG.E desc[UR6][R4.64], R26 ;  /* 0x0000001a04001986 */ /* 0x0011e6000c101906 */
[--C-:B------:R-:W-:Y:S01]  /*08e0*/  IMAD.WIDE R10, R11, 0x4, R30.reuse ;  /* 0x000000040b0a7825 */ /* 0x100fe200078e021e */
[----:B----4-:R0:W-:Y:S03]  /*08f0*/  @P2 STG.E desc[UR6][R8.64], R27 ;  /* 0x0000001b08002986 */ /* 0x0101e6000c101906 */
[--C-:B------:R-:W-:Y:S01]  /*0900*/  IMAD.WIDE R12, R13, 0x4, R30.reuse ;  /* 0x000000040d0c7825 */ /* 0x100fe200078e021e */
[----:B---3--:R0:W-:Y:S03]  /*0910*/  @P3 STG.E desc[UR6][R10.64], R24 ;  /* 0x000000180a003986 */ /* 0x0081e6000c101906 */
[----:B-1----:R-:W-:Y:S01]  /*0920*/  IMAD.WIDE R6, R23, 0x4, R30 ;  /* 0x0000000417067825 */ /* 0x002fe200078e021e */
[----:B-----5:R0:W-:Y:S04]  /*0930*/  @P4 STG.E desc[UR6][R12.64], R2 ;  /* 0x000000020c004986 */ /* 0x0201e8000c101906 */
[----:B------:R0:W-:Y:S02]  /*0940*/  @P5 STG.E desc[UR6][R6.64], R14 ;  /* 0x0000000e06005986 */ /* 0x0001e4000c101906 */
[----:B0-----:R-:W-:Y:S05]  /*0950*/  @!P0 EXIT ;  /* 0x000000000000894d */ /* 0x001fea0003800000 */
[----:B------:R-:W1:Y:S01]  /*0960*/  LDS R25, [R25+0x600] ;  /* 0x0006000019197984 */ /* 0x000e620000000800 */
[----:B------:R-:W-:-:S04]  /*0970*/  IMAD.MOV.U32 R18, RZ, RZ, RZ ;  /* 0x000000ffff127224 */ /* 0x000fc800078e00ff */
[----:B0-----:R-:W-:-:S05]  /*0980*/  IMAD.HI R2, R19, -0x15f15f15, R18 ;  /* 0xea0ea0eb13027827 */ /* 0x001fca00078e0212 */
[----:B------:R-:W-:-:S04]  /*0990*/  SHF.R.U32.HI R3, RZ, 0x1f, R2 ;  /* 0x0000001fff037819 */ /* 0x000fc80000011602 */
[----:B------:R-:W-:-:S05]  /*09a0*/  LEA.HI.SX32 R3, R2, R3, 0x1b ;  /* 0x0000000302037211 */ /* 0x000fca00078fdaff */
[----:B------:R-:W-:-:S04]  /*09b0*/  IMAD R18, R3, -0x23, R19 ;  /* 0xffffffdd03127824 */ /* 0x000fc800078e0213 */
[----:B------:R-:W-:-:S04]  /*09c0*/  IMAD R3, R3, 0x8c00, R18 ;  /* 0x00008c0003037824 */ /* 0x000fc800078e0212 */
[----:B------:R-:W-:-:S04]  /*09d0*/  IMAD R3, R0, 0x23, R3 ;  /* 0x0000002300037824 */ /* 0x000fc800078e0203 */
[----:B------:R-:W-:-:S05]  /*09e0*/  IMAD.WIDE R30, R3, 0x4, R30 ;  /* 0x00000004031e7825 */ /* 0x000fca00078e021e */
[----:B-1----:R-:W-:Y:S01]  /*09f0*/  STG.E desc[UR6][R30.64], R25 ;  /* 0x000000191e007986 */ /* 0x002fe2000c101906 */
[----:B------:R-:W-:Y:S05]  /*0a00*/  EXIT ;  /* 0x000000000000794d */ /* 0x000fea0003800000 */
.L_x_0:
[----:B------:R-:W-:-:S00]  /*0a10*/  BRA `(.L_x_0) ;  /* 0xfffffffc00fc7947 */ /* 0x000fc0000383ffff */
[----:B------:R-:W-:-:S00]  /*0a20*/  NOP ;  /* 0x0000000000007918 */ /* 0x000fc00000000000 */
        /* <DEDUP_REMOVED lines=13> */
.L_x_1:


//--------------------- .nv.shared.triton_poi_fused_cat_9 --------------------------
	.section	.nv.shared.triton_poi_fused_cat_9,"aw",@nobits
	.sectionflags	@""
	.align	16
	.zero		1024


//--------------------- .nv.constant0.triton_poi_fused_cat_9 --------------------------
	.section	.nv.constant0.triton_poi_fused_cat_9,"a",@progbits
	.sectionflags	@""
	.align	4
.nv.constant0.triton_poi_fused_cat_9:
	.zero		552
